//
// Generated by NVIDIA NVVM Compiler
//
// Compiler Build ID: CL-36424714
// Cuda compilation tools, release 13.0, V13.0.88
// Based on NVVM 20.0.0
//

.version 9.0
.target sm_100
.address_size 64

	// .globl	_Z12saxpy_kernelfPKfS0_Pfi

.visible .entry _Z12saxpy_kernelfPKfS0_Pfi(
	.param .f32 _Z12saxpy_kernelfPKfS0_Pfi_param_0,
	.param .u64 .ptr .align 1 _Z12saxpy_kernelfPKfS0_Pfi_param_1,
	.param .u64 .ptr .align 1 _Z12saxpy_kernelfPKfS0_Pfi_param_2,
	.param .u64 .ptr .align 1 _Z12saxpy_kernelfPKfS0_Pfi_param_3,
	.param .u32 _Z12saxpy_kernelfPKfS0_Pfi_param_4
)
{
	.reg .pred 	%p<2>;
	.reg .b32 	%r<6>;
	.reg .b32 	%f<5>;
	.reg .b64 	%rd<11>;

	ld.param.f32 	%f1, [_Z12saxpy_kernelfPKfS0_Pfi_param_0];
	ld.param.u64 	%rd1, [_Z12saxpy_kernelfPKfS0_Pfi_param_1];
	ld.param.u64 	%rd2, [_Z12saxpy_kernelfPKfS0_Pfi_param_2];
	ld.param.u64 	%rd3, [_Z12saxpy_kernelfPKfS0_Pfi_param_3];
	ld.param.u32 	%r2, [_Z12saxpy_kernelfPKfS0_Pfi_param_4];
	mov.u32 	%r3, %ctaid.x;
	mov.u32 	%r4, %ntid.x;
	mov.u32 	%r5, %tid.x;
	mad.lo.s32 	%r1, %r3, %r4, %r5;
	setp.ge.s32 	%p1, %r1, %r2;
	@%p1 bra 	$L__BB0_2;
	cvta.to.global.u64 	%rd4, %rd1;
	cvta.to.global.u64 	%rd5, %rd2;
	cvta.to.global.u64 	%rd6, %rd3;
	mul.wide.s32 	%rd7, %r1, 4;
	add.s64 	%rd8, %rd4, %rd7;
	ld.global.nc.f32 	%f2, [%rd8];
	add.s64 	%rd9, %rd5, %rd7;
	ld.global.nc.f32 	%f3, [%rd9];
	fma.rn.f32 	%f4, %f1, %f2, %f3;
	add.s64 	%rd10, %rd6, %rd7;
	st.global.f32 	[%rd10], %f4;
$L__BB0_2:
	ret;

}


// ===== COMPILED SASS (sm_100) =====

	.target	sm_100

	.elftype	@"ET_EXEC"


//--------------------- .note.nv.tkinfo           --------------------------
	.section	.note.nv.tkinfo,"",@"SHT_NOTE"
	.sectionflags	@"SHF_NOTE_NV_TKINFO"
	.tkinfo
        /*0018*/ 	.word	0x00000002
        /*0030*/ 	.string	""
        /*0030*/ 	.string	"ptxas"
        /*0030*/ 	.string	"Cuda compilation tools, release 13.0, V13.0.88"
        /*0030*/ 	.string	"Build cuda_13.0.r13.0/compiler.36424714_0"
        /*0030*/ 	.string	"-arch sm_100 -m 64 "



//--------------------- .note.nv.cuinfo           --------------------------
	.section	.note.nv.cuinfo,"",@"SHT_NOTE"
	.sectionflags	@"SHF_NOTE_NV_CUINFO"
        /*0018*/ 	.short	0x0002
        /*001a*/ 	.short	0x0064
        /*001c*/ 	.short	0x0082
	.zero		2


//--------------------- .nv.info                  --------------------------
	.section	.nv.info,"",@"SHT_CUDA_INFO"
	.align	4


	//----- nvinfo : EIATTR_REGCOUNT
	.align		4
        /*0000*/ 	.byte	0x04, 0x2f
        /*0002*/ 	.short	(.L_1 - .L_0)
	.align		4
.L_0:
        /*0004*/ 	.word	index@(_Z12saxpy_kernelfPKfS0_Pfi)
        /*0008*/ 	.word	0x0000000c


	//----- nvinfo : EIATTR_FRAME_SIZE
	.align		4
.L_1:
        /*000c*/ 	.byte	0x04, 0x11
        /*000e*/ 	.short	(.L_3 - .L_2)
	.align		4
.L_2:
        /*0010*/ 	.word	index@(_Z12saxpy_kernelfPKfS0_Pfi)
        /*0014*/ 	.word	0x00000000


	//----- nvinfo : EIATTR_MIN_STACK_SIZE
	.align		4
.L_3:
        /*0018*/ 	.byte	0x04, 0x12
        /*001a*/ 	.short	(.L_5 - .L_4)
	.align		4
.L_4:
        /*001c*/ 	.word	index@(_Z12saxpy_kernelfPKfS0_Pfi)
        /*0020*/ 	.word	0x00000000
.L_5:


//--------------------- .nv.compat                --------------------------
	.section	.nv.compat,"",@"SHT_CUDA_COMPAT_INFO"
	.align	4
        /*0000*/ 	.byte	0x02, 0x09, 0x00, 0x00, 0x02, 0x02, 0x01, 0x00, 0x02, 0x05, 0x05, 0x00, 0x03, 0x07, 0x01, 0x01
        /*0010*/ 	.byte	0x02, 0x03, 0x00, 0x00, 0x02, 0x06, 0x01, 0x00, 0x04, 0x0b, 0x08, 0x00, 0x09, 0x00, 0x00, 0x00
        /*0020*/ 	.byte	0x00, 0x00, 0x00, 0x00


//--------------------- .nv.info._Z12saxpy_kernelfPKfS0_Pfi --------------------------
	.section	.nv.info._Z12saxpy_kernelfPKfS0_Pfi,"",@"SHT_CUDA_INFO"
	.sectionflags	@""
	.align	4


	//----- nvinfo : EIATTR_CUDA_API_VERSION
	.align		4
        /*0000*/ 	.byte	0x04, 0x37
        /*0002*/ 	.short	(.L_7 - .L_6)
.L_6:
        /*0004*/ 	.word	0x00000082


	//----- nvinfo : EIATTR_KPARAM_INFO
	.align		4
.L_7:
        /*0008*/ 	.byte	0x04, 0x17
        /*000a*/ 	.short	(.L_9 - .L_8)
.L_8:
        /*000c*/ 	.word	0x00000000
        /*0010*/ 	.short	0x0004
        /*0012*/ 	.short	0x0020
        /*0014*/ 	.byte	0x00, 0xf0, 0x11, 0x00


	//----- nvinfo : EIATTR_KPARAM_INFO
	.align		4
.L_9:
        /*0018*/ 	.byte	0x04, 0x17
        /*001a*/ 	.short	(.L_11 - .L_10)
.L_10:
        /*001c*/ 	.word	0x00000000
        /*0020*/ 	.short	0x0003
        /*0022*/ 	.short	0x0018
        /*0024*/ 	.byte	0x00, 0xf5, 0x21, 0x00


	//----- nvinfo : EIATTR_KPARAM_INFO
	.align		4
.L_11:
        /*0028*/ 	.byte	0x04, 0x17
        /*002a*/ 	.short	(.L_13 - .L_12)
.L_12:
        /*002c*/ 	.word	0x00000000
        /*0030*/ 	.short	0x0002
        /*0032*/ 	.short	0x0010
        /*0034*/ 	.byte	0x00, 0xf5, 0x21, 0x00


	//----- nvinfo : EIATTR_KPARAM_INFO
	.align		4
.L_13:
        /*0038*/ 	.byte	0x04, 0x17
        /*003a*/ 	.short	(.L_15 - .L_14)
.L_14:
        /*003c*/ 	.word	0x00000000
        /*0040*/ 	.short	0x0001
        /*0042*/ 	.short	0x0008
        /*0044*/ 	.byte	0x00, 0xf5, 0x21, 0x00


	//----- nvinfo : EIATTR_KPARAM_INFO
	.align		4
.L_15:
        /*0048*/ 	.byte	0x04, 0x17
        /*004a*/ 	.short	(.L_17 - .L_16)
.L_16:
        /*004c*/ 	.word	0x00000000
        /*0050*/ 	.short	0x0000
        /*0052*/ 	.short	0x0000
        /*0054*/ 	.byte	0x00, 0xf0, 0x11, 0x00


	//----- nvinfo : EIATTR_SPARSE_MMA_MASK
	.align		4
.L_17:
        /*0058*/ 	.byte	0x03, 0x50
        /*005a*/ 	.short	0x0000


	//----- nvinfo : EIATTR_MAXREG_COUNT
	.align		4
        /*005c*/ 	.byte	0x03, 0x1b
        /*005e*/ 	.short	0x00ff


	//----- nvinfo : EIATTR_MERCURY_ISA_VERSION
	.align		4
        /*0060*/ 	.byte	0x03, 0x5f
        /*0062*/ 	.short	0x0101


	//----- nvinfo : EIATTR_VRC_CTA_INIT_COUNT
	.align		4
        /*0064*/ 	.byte	0x02, 0x4a
	.zero		1
	.zero		1


	//----- nvinfo : EIATTR_EXIT_INSTR_OFFSETS
	.align		4
        /*0068*/ 	.byte	0x04, 0x1c
        /*006a*/ 	.short	(.L_19 - .L_18)


	//   ....[0]....
.L_18:
        /*006c*/ 	.word	0x00000070


	//   ....[1]....
        /*0070*/ 	.word	0x00000140


	//----- nvinfo : EIATTR_CBANK_PARAM_SIZE
	.align		4
.L_19:
        /*0074*/ 	.byte	0x03, 0x19
        /*0076*/ 	.short	0x0024


	//----- nvinfo : EIATTR_PARAM_CBANK
	.align		4
        /*0078*/ 	.byte	0x04, 0x0a
        /*007a*/ 	.short	(.L_21 - .L_20)
	.align		4
.L_20:
        /*007c*/ 	.word	index@(.nv.constant0._Z12saxpy_kernelfPKfS0_Pfi)
        /*0080*/ 	.short	0x0380
        /*0082*/ 	.short	0x0024


	//----- nvinfo : EIATTR_SW_WAR
	.align		4
.L_21:
        /*0084*/ 	.byte	0x04, 0x36
        /*0086*/ 	.short	(.L_23 - .L_22)
.L_22:
        /*0088*/ 	.word	0x00000008
.L_23:


//--------------------- .nv.callgraph             --------------------------
	.section	.nv.callgraph,"",@"SHT_CUDA_CALLGRAPH"
	.align	4
	.sectionentsize	8
	.align		4
        /*0000*/ 	.word	0x00000000
	.align		4
        /*0004*/ 	.word	0xffffffff
	.align		4
        /*0008*/ 	.word	0x00000000
	.align		4
        /*000c*/ 	.word	0xfffffffe
	.align		4
        /*0010*/ 	.word	0x00000000
	.align		4
        /*0014*/ 	.word	0xfffffffd
	.align		4
        /*0018*/ 	.word	0x00000000
	.align		4
        /*001c*/ 	.word	0xfffffffc


//--------------------- .text._Z12saxpy_kernelfPKfS0_Pfi --------------------------
	.section	.text._Z12saxpy_kernelfPKfS0_Pfi,"ax",@progbits
	.align	128
        .global         _Z12saxpy_kernelfPKfS0_Pfi
        .type           _Z12saxpy_kernelfPKfS0_Pfi,@function
        .size           _Z12saxpy_kernelfPKfS0_Pfi,(.L_x_1 - _Z12saxpy_kernelfPKfS0_Pfi)
        .other          _Z12saxpy_kernelfPKfS0_Pfi,@"STO_CUDA_ENTRY STV_DEFAULT"
_Z12saxpy_kernelfPKfS0_Pfi:
.text._Z12saxpy_kernelfPKfS0_Pfi:
[----:B------:R-:W-:Y:S01]  /*0000*/  LDC R1, c[0x0][0x37c] ;  /* 0x0000df00ff017b82 */ /* 0x000fe20000000800 */
[----:B------:R-:W0:Y:S07]  /*0010*/  S2R R0, SR_TID.X ;  /* 0x0000000000007919 */ /* 0x000e2e0000002100 */
[----:B------:R-:W0:Y:S01]  /*0020*/  S2UR UR4, SR_CTAID.X ;  /* 0x00000000000479c3 */ /* 0x000e220000002500 */
[----:B------:R-:W1:Y:S07]  /*0030*/  LDCU UR5, c[0x0][0x3a0] ;  /* 0x00007400ff0577ac */ /* 0x000e6e0008000800 */
[----:B------:R-:W0:Y:S02]  /*0040*/  LDC R9, c[0x0][0x360] ;  /* 0x0000d800ff097b82 */ /* 0x000e240000000800 */
[----:B0-----:R-:W-:-:S05]  /*0050*/  IMAD R9, R9, UR4, R0 ;  /* 0x0000000409097c24 */ /* 0x001fca000f8e0200 */
[----:B-1----:R-:W-:-:S13]  /*0060*/  ISETP.GE.AND P0, PT, R9, UR5, PT ;  /* 0x0000000509007c0c */ /* 0x002fda000bf06270 */
[----:B------:R-:W-:Y:S05]  /*0070*/  @P0 EXIT ;  /* 0x000000000000094d */ /* 0x000fea0003800000 */
[----:B------:R-:W0:Y:S01]  /*0080*/  LDC.64 R2, c[0x0][0x388] ;  /* 0x0000e200ff027b82 */ /* 0x000e220000000a00 */
[----:B------:R-:W1:Y:S01]  /*0090*/  LDCU.64 UR4, c[0x0][0x358] ;  /* 0x00006b00ff0477ac */ /* 0x000e620008000a00 */
[----:B------:R-:W2:Y:S06]  /*00a0*/  LDCU UR6, c[0x0][0x380] ;  /* 0x00007000ff0677ac */ /* 0x000eac0008000800 */
[----:B------:R-:W3:Y:S08]  /*00b0*/  LDC.64 R4, c[0x0][0x390] ;  /* 0x0000e400ff047b82 */ /* 0x000ef00000000a00 */
[----:B------:R-:W4:Y:S01]  /*00c0*/  LDC.64 R6, c[0x0][0x398] ;  /* 0x0000e600ff067b82 */ /* 0x000f220000000a00 */
[----:B0-----:R-:W-:-:S06]  /*00d0*/  IMAD.WIDE R2, R9, 0x4, R2 ;  /* 0x0000000409027825 */ /* 0x001fcc00078e0202 */
[----:B-1----:R-:W2:Y:S01]  /*00e0*/  LDG.E.CONSTANT R2, desc[UR4][R2.64] ;  /* 0x0000000402027981 */ /* 0x002ea2000c1e9900 */
[----:B---3--:R-:W-:-:S06]  /*00f0*/  IMAD.WIDE R4, R9, 0x4, R4 ;  /* 0x0000000409047825 */ /* 0x008fcc00078e0204 */
[----:B------:R-:W2:Y:S01]  /*0100*/  LDG.E.CONSTANT R5, desc[UR4][R4.64] ;  /* 0x0000000404057981 */ /* 0x000ea2000c1e9900 */
[----:B----4-:R-:W-:-:S04]  /*0110*/  IMAD.WIDE R6, R9, 0x4, R6 ;  /* 0x0000000409067825 */ /* 0x010fc800078e0206 */
[----:B--2---:R-:W-:-:S05]  /*0120*/  FFMA R9, R2, UR6, R5 ;  /* 0x0000000602097c23 */ /* 0x004fca0008000005 */
[----:B------:R-:W-:Y:S01]  /*0130*/  STG.E desc[UR4][R6.64], R9 ;  /* 0x0000000906007986 */ /* 0x000fe2000c101904 */
[----:B------:R-:W-:Y:S05]  /*0140*/  EXIT ;  /* 0x000000000000794d */ /* 0x000fea0003800000 */
.L_x_0:
[----:B------:R-:W-:-:S00]  /*0150*/  BRA `(.L_x_0) ;  /* 0xfffffffc00fc7947 */ /* 0x000fc0000383ffff */
[----:B------:R-:W-:-:S00]  /*0160*/  NOP ;  /* 0x0000000000007918 */ /* 0x000fc00000000000 */
        /* <DEDUP_REMOVED lines=9> */
.L_x_1:


//--------------------- .nv.shared.reserved.0     --------------------------
	.section	.nv.shared.reserved.0,"aw",@nobits
	.weak		__nv_reservedSMEM_offset_0_alias
	.size		__nv_reservedSMEM_offset_0_alias, 0, 64
	.other		__nv_reservedSMEM_offset_0_alias,@"STO_CUDA_RESERVED_SHARED STV_DEFAULT"
__nv_reservedSMEM_offset_0_alias:
	.zero		0
	.zero		64


//--------------------- .nv.constant0._Z12saxpy_kernelfPKfS0_Pfi --------------------------
	.section	.nv.constant0._Z12saxpy_kernelfPKfS0_Pfi,"a",@progbits
	.sectionflags	@""
	.align	4
.nv.constant0._Z12saxpy_kernelfPKfS0_Pfi:
	.zero		932


//--------------------- SYMBOLS --------------------------

	.type		.nv.reservedSmem.offset0,@object
	.size		.nv.reservedSmem.offset0,0x4
